	.headerflags	@"EF_CUDA_TEXMODE_UNIFIED EF_CUDA_64BIT_ADDRESS EF_CUDA_ACCELERATORS EF_CUDA_SM90 EF_CUDA_VIRTUAL_SM(EF_CUDA_SM90)"
	.elftype	@"ET_EXEC"


//--------------------- .nv.info                  --------------------------
	.section	.nv.info,"",@"SHT_CUDA_INFO"
	.align	4


	//----- nvinfo : EIATTR_REGCOUNT
	.align		4
        /*0000*/ 	.byte	0x04, 0x2f
        /*0002*/ 	.short	(.L_3 - .L_2)
	.align		4
.L_2:
        /*0004*/ 	.word	index@(triton_poi_fused__native_batch_norm_legit_no_training_add_relu_21)
        /*0008*/ 	.word	0x00000022


	//----- nvinfo : EIATTR_MIN_STACK_SIZE
	.align		4
.L_3:
        /*000c*/ 	.byte	0x04, 0x12
        /*000e*/ 	.short	(.L_5 - .L_4)
	.align		4
.L_4:
        /*0010*/ 	.word	index@(triton_poi_fused__native_batch_norm_legit_no_training_add_relu_21)
        /*0014*/ 	.word	0x00000000


	//----- nvinfo : EIATTR_FRAME_SIZE
	.align		4
.L_5:
        /*0018*/ 	.byte	0x04, 0x11
        /*001a*/ 	.short	(.L_7 - .L_6)
	.align		4
.L_6:
        /*001c*/ 	.word	index@(triton_poi_fused__native_batch_norm_legit_no_training_add_relu_21)
        /*0020*/ 	.word	0x00000000


	//----- nvinfo : EIATTR_MIN_STACK_SIZE
	.align		4
.L_7:
        /*0024*/ 	.byte	0x04, 0x12
        /*0026*/ 	.short	(.L_9 - .L_8)
	.align		4
.L_8:
        /*0028*/ 	.word	index@(triton_poi_fused__native_batch_norm_legit_no_training_add_relu_21)
        /*002c*/ 	.word	0x00000000
.L_9:


//--------------------- .nv.info.triton_poi_fused__native_batch_norm_legit_no_training_add_relu_21 --------------------------
	.section	.nv.info.triton_poi_fused__native_batch_norm_legit_no_training_add_relu_21,"",@"SHT_CUDA_INFO"
	.sectionflags	@""
	.align	4


	//----- nvinfo : EIATTR_CUDA_API_VERSION
	.align		4
        /*0000*/ 	.byte	0x04, 0x37
        /*0002*/ 	.short	(.L_11 - .L_10)
.L_10:
        /*0004*/ 	.word	0x0000007c


	//----- nvinfo : EIATTR_KPARAM_INFO
	.align		4
.L_11:
        /*0008*/ 	.byte	0x04, 0x17
        /*000a*/ 	.short	(.L_13 - .L_12)
.L_12:
        /*000c*/ 	.word	0x00000000
        /*0010*/ 	.short	0x0008
        /*0012*/ 	.short	0x003c
        /*0014*/ 	.byte	0x00, 0xf0, 0x11, 0x00


	//----- nvinfo : EIATTR_KPARAM_INFO
	.align		4
.L_13:
        /*0018*/ 	.byte	0x04, 0x17
        /*001a*/ 	.short	(.L_15 - .L_14)
.L_14:
        /*001c*/ 	.word	0x00000000
        /*0020*/ 	.short	0x0007
        /*0022*/ 	.short	0x0038
        /*0024*/ 	.byte	0x00, 0xf0, 0x11, 0x00


	//----- nvinfo : EIATTR_KPARAM_INFO
	.align		4
.L_15:
        /*0028*/ 	.byte	0x04, 0x17
        /*002a*/ 	.short	(.L_17 - .L_16)
.L_16:
        /*002c*/ 	.word	0x00000000
        /*0030*/ 	.short	0x0006
        /*0032*/ 	.short	0x0030
        /*0034*/ 	.byte	0x00, 0xf4, 0x21, 0x00


	//----- nvinfo : EIATTR_KPARAM_INFO
	.align		4
.L_17:
        /*0038*/ 	.byte	0x04, 0x17
        /*003a*/ 	.short	(.L_19 - .L_18)
.L_18:
        /*003c*/ 	.word	0x00000000
        /*0040*/ 	.short	0x0005
        /*0042*/ 	.short	0x0028
        /*0044*/ 	.byte	0x00, 0xf4, 0x21, 0x00


	//----- nvinfo : EIATTR_KPARAM_INFO
	.align		4
.L_19:
        /*0048*/ 	.byte	0x04, 0x17
        /*004a*/ 	.short	(.L_21 - .L_20)
.L_20:
        /*004c*/ 	.word	0x00000000
        /*0050*/ 	.short	0x0004
        /*0052*/ 	.short	0x0020
        /*0054*/ 	.byte	0x00, 0xf4, 0x21, 0x00


	//----- nvinfo : EIATTR_KPARAM_INFO
	.align		4
.L_21:
        /*0058*/ 	.byte	0x04, 0x17
        /*005a*/ 	.short	(.L_23 - .L_22)
.L_22:
        /*005c*/ 	.word	0x00000000
        /*0060*/ 	.short	0x0003
        /*0062*/ 	.short	0x0018
        /*0064*/ 	.byte	0x00, 0xf4, 0x21, 0x00


	//----- nvinfo : EIATTR_KPARAM_INFO
	.align		4
.L_23:
        /*0068*/ 	.byte	0x04, 0x17
        /*006a*/ 	.short	(.L_25 - .L_24)
.L_24:
        /*006c*/ 	.word	0x00000000
        /*0070*/ 	.short	0x0002
        /*0072*/ 	.short	0x0010
        /*0074*/ 	.byte	0x00, 0xf4, 0x21, 0x00


	//----- nvinfo : EIATTR_KPARAM_INFO
	.align		4
.L_25:
        /*0078*/ 	.byte	0x04, 0x17
        /*007a*/ 	.short	(.L_27 - .L_26)
.L_26:
        /*007c*/ 	.word	0x00000000
        /*0080*/ 	.short	0x0001
        /*0082*/ 	.short	0x0008
        /*0084*/ 	.byte	0x00, 0xf4, 0x21, 0x00


	//----- nvinfo : EIATTR_KPARAM_INFO
	.align		4
.L_27:
        /*0088*/ 	.byte	0x04, 0x17
        /*008a*/ 	.short	(.L_29 - .L_28)
.L_28:
        /*008c*/ 	.word	0x00000000
        /*0090*/ 	.short	0x0000
        /*0092*/ 	.short	0x0000
        /*0094*/ 	.byte	0x00, 0xf4, 0x21, 0x00


	//----- nvinfo : EIATTR_SPARSE_MMA_MASK
	.align		4
.L_29:
        /*0098*/ 	.byte	0x03, 0x50
        /*009a*/ 	.short	0x0000


	//----- nvinfo : EIATTR_MAXREG_COUNT
	.align		4
        /*009c*/ 	.byte	0x03, 0x1b
        /*009e*/ 	.short	0x00ff


	//----- nvinfo : EIATTR_EXIT_INSTR_OFFSETS
	.align		4
        /*00a0*/ 	.byte	0x04, 0x1c
        /*00a2*/ 	.short	(.L_31 - .L_30)


	//   ....[0]....
.L_30:
        /*00a4*/ 	.word	0x000008f0


	//   ....[1]....
        /*00a8*/ 	.word	0x00000940


	//----- nvinfo : EIATTR_REQNTID
	.align		4
.L_31:
        /*00ac*/ 	.byte	0x04, 0x10
        /*00ae*/ 	.short	(.L_33 - .L_32)
.L_32:
        /*00b0*/ 	.word	0x00000080
        /*00b4*/ 	.word	0x00000001
        /*00b8*/ 	.word	0x00000001


	//----- nvinfo : EIATTR_CBANK_PARAM_SIZE
	.align		4
.L_33:
        /*00bc*/ 	.byte	0x03, 0x19
        /*00be*/ 	.short	0x0040


	//----- nvinfo : EIATTR_PARAM_CBANK
	.align		4
        /*00c0*/ 	.byte	0x04, 0x0a
        /*00c2*/ 	.short	(.L_35 - .L_34)
	.align		4
.L_34:
        /*00c4*/ 	.word	index@(.nv.constant0.triton_poi_fused__native_batch_norm_legit_no_training_add_relu_21)
        /*00c8*/ 	.short	0x0210
        /*00ca*/ 	.short	0x0040


	//----- nvinfo : EIATTR_SW_WAR
	.align		4
.L_35:
        /*00cc*/ 	.byte	0x04, 0x36
        /*00ce*/ 	.short	(.L_37 - .L_36)
.L_36:
        /*00d0*/ 	.word	0x00000008
.L_37:


//--------------------- .nv.callgraph             --------------------------
	.section	.nv.callgraph,"",@"SHT_CUDA_CALLGRAPH"
	.align	4
	.sectionentsize	8
	.align		4
        /*0000*/ 	.word	0x00000000
	.align		4
        /*0004*/ 	.word	0xffffffff
	.align		4
        /*0008*/ 	.word	0x00000000
	.align		4
        /*000c*/ 	.word	0xfffffffe
	.align		4
        /*0010*/ 	.word	0x00000000
	.align		4
        /*0014*/ 	.word	0xfffffffd
	.align		4
        /*0018*/ 	.word	0x00000000
	.align		4
        /*001c*/ 	.word	0xfffffffc


//--------------------- .nv.constant4             --------------------------
	.section	.nv.constant4,"a",@progbits
	.align	8
	.align		8
.nv.constant4:
        /*0000*/ 	.dword	_$_str
	.align		8
        /*0008*/ 	.dword	_$_str_$_2


//--------------------- .text.triton_poi_fused__native_batch_norm_legit_no_training_add_relu_21 --------------------------
	.section	.text.triton_poi_fused__native_batch_norm_legit_no_training_add_relu_21,"ax",@progbits
	.sectionflags	@"SHF_BARRIERS=1"
	.align	128
        .global         triton_poi_fused__native_batch_norm_legit_no_training_add_relu_21
        .type           triton_poi_fused__native_batch_norm_legit_no_training_add_relu_21,@function
        .size           triton_poi_fused__native_batch_norm_legit_no_training_add_relu_21,(.L_x_1 - triton_poi_fused__native_batch_norm_legit_no_training_add_relu_21)
        .other          triton_poi_fused__native_batch_norm_legit_no_training_add_relu_21,@"STO_CUDA_ENTRY STV_DEFAULT"
triton_poi_fused__native_batch_norm_legit_no_training_add_relu_21:
.text.triton_poi_fused__native_batch_norm_legit_no_training_add_relu_21:
[----:B------:R-:W0:Y:S01]  /*0000*/  LDC R1, c[0x0][0x28] ;  /* 0x00000a00ff017b82 */ /* 0x000e220000000800 */
[----:B------:R-:W1:Y:S07]  /*0010*/  S2R R2, SR_TID.X ;  /* 0x0000000000027919 */ /* 0x000e6e0000002100 */
[----:B------:R-:W2:Y:S01]  /*0020*/  LDC.64 R14, c[0x0][0x220] ;  /* 0x00008800ff0e7b82 */ /* 0x000ea20000000a00 */
[----:B------:R-:W-:Y:S02]  /*0030*/  CS2R R4, SRZ ;  /* 0x0000000000047805 */ /* 0x000fe4000001ff00 */
[----:B------:R-:W-:Y:S01]  /*0040*/  CS2R R6, SRZ ;  /* 0x0000000000067805 */ /* 0x000fe2000001ff00 */
[----:B------:R-:W3:Y:S01]  /*0050*/  S2R R3, SR_CTAID.X ;  /* 0x0000000000037919 */ /* 0x000ee20000002500 */
[----:B------:R-:W-:Y:S01]  /*0060*/  ULDC.64 UR6, c[0x0][0x208] ;  /* 0x0000820000067ab9 */ /* 0x000fe20000000a00 */
[----:B------:R-:W4:Y:S02]  /*0070*/  S2R R0, SR_CTAID.Y ;  /* 0x0000000000007919 */ /* 0x000f240000002600 */
[----:B------:R-:W5:Y:S08]  /*0080*/  LDC.64 R20, c[0x0][0x218] ;  /* 0x00008600ff147b82 */ /* 0x000f700000000a00 */
[----:B------:R-:W5:Y:S01]  /*0090*/  LDC.64 R22, c[0x0][0x210] ;  /* 0x00008400ff167b82 */ /* 0x000f620000000a00 */
[----:B-1----:R-:W-:-:S02]  /*00a0*/  IMAD.SHL.U32 R16, R2, 0x4, RZ ;  /* 0x0000000402107824 */ /* 0x002fc400078e00ff */
[----:B---3--:R-:W-:-:S03]  /*00b0*/  IMAD.SHL.U32 R3, R3, 0x200, RZ ;  /* 0x0000020003037824 */ /* 0x008fc600078e00ff */
[----:B------:R-:W-:-:S04]  /*00c0*/  LOP3.LUT R16, R16, 0x1fc, RZ, 0xc0, !PT ;  /* 0x000001fc10107812 */ /* 0x000fc800078ec0ff */
[----:B------:R-:W-:-:S04]  /*00d0*/  LOP3.LUT R19, R3, R16, RZ, 0xfc, !PT ;  /* 0x0000001003137212 */ /* 0x000fc800078efcff */
[C---:B------:R-:W-:Y:S01]  /*00e0*/  ISETP.GE.AND P2, PT, R19.reuse, 0x400, PT ;  /* 0x000004001300780c */ /* 0x040fe20003f46270 */
[----:B--2---:R-:W-:-:S12]  /*00f0*/  IMAD.WIDE R14, R19, 0x4, R14 ;  /* 0x00000004130e7825 */ /* 0x004fd800078e020e */
[----:B------:R1:W2:Y:S01]  /*0100*/  @!P2 LDG.E.EL.128 R4, desc[UR6][R14.64] ;  /* 0x000000060e04a981 */ /* 0x0002a2000c2e1d00 */
[C---:B----4-:R-:W-:Y:S01]  /*0110*/  ISETP.GE.AND P0, PT, R0.reuse, 0x40, PT ;  /* 0x000000400000780c */ /* 0x050fe20003f06270 */
[----:B------:R-:W-:Y:S01]  /*0120*/  IMAD R17, R0, 0x400, R19 ;  /* 0x0000040000117824 */ /* 0x000fe200078e0213 */
[----:B------:R-:W-:Y:S02]  /*0130*/  CS2R R8, SRZ ;  /* 0x0000000000087805 */ /* 0x000fe4000001ff00 */
[----:B------:R-:W-:Y:S02]  /*0140*/  CS2R R10, SRZ ;  /* 0x00000000000a7805 */ /* 0x000fe4000001ff00 */
[C---:B------:R-:W-:Y:S02]  /*0150*/  ISETP.LT.AND P1, PT, R19.reuse, 0x400, !P0 ;  /* 0x000004001300780c */ /* 0x040fe40004721270 */
[----:B------:R-:W-:Y:S01]  /*0160*/  CS2R R12, SRZ ;  /* 0x00000000000c7805 */ /* 0x000fe2000001ff00 */
[----:B-----5:R-:W-:Y:S01]  /*0170*/  IMAD.WIDE R20, R19, 0x4, R20 ;  /* 0x0000000413147825 */ /* 0x020fe200078e0214 */
[----:B-1----:R-:W-:-:S03]  /*0180*/  CS2R R14, SRZ ;  /* 0x00000000000e7805 */ /* 0x002fc6000001ff00 */
[----:B0-----:R-:W-:-:S03]  /*0190*/  IMAD.WIDE R22, R17, 0x4, R22 ;  /* 0x0000000411167825 */ /* 0x001fc600078e0216 */
[----:B------:R0:W3:Y:S04]  /*01a0*/  @!P2 LDG.E.EL.128 R12, desc[UR6][R20.64] ;  /* 0x00000006140ca981 */ /* 0x0000e8000c2e1d00 */
[----:B------:R1:W3:Y:S01]  /*01b0*/  @P1 LDG.E.EL.128 R8, desc[UR6][R22.64] ;  /* 0x0000000616081981 */ /* 0x0002e2000c2e1d00 */
[----:B0-----:R-:W0:Y:S08]  /*01c0*/  LDC.64 R20, c[0x0][0x228] ;  /* 0x00008a00ff147b82 */ /* 0x001e300000000a00 */
[----:B-1----:R-:W1:Y:S02]  /*01d0*/  LDC.64 R22, c[0x0][0x230] ;  /* 0x00008c00ff167b82 */ /* 0x002e640000000a00 */
[----:B-1----:R-:W-:-:S04]  /*01e0*/  IMAD.WIDE R22, R19, 0x4, R22 ;  /* 0x0000000413167825 */ /* 0x002fc800078e0216 */
[----:B--2---:R-:W-:Y:S01]  /*01f0*/  FADD R18, R4, 9.9999997473787516356e-06 ;  /* 0x3727c5ac04127421 */ /* 0x004fe20000000000 */
[----:B------:R-:W-:Y:S01]  /*0200*/  FADD R5, R5, 9.9999997473787516356e-06 ;  /* 0x3727c5ac05057421 */ /* 0x000fe20000000000 */
[----:B------:R-:W-:Y:S01]  /*0210*/  FADD R24, R6, 9.9999997473787516356e-06 ;  /* 0x3727c5ac06187421 */ /* 0x000fe20000000000 */
[----:B------:R-:W-:Y:S01]  /*0220*/  FADD R7, R7, 9.9999997473787516356e-06 ;  /* 0x3727c5ac07077421 */ /* 0x000fe20000000000 */
[----:B------:R-:W1:Y:S01]  /*0230*/  MUFU.SQRT R27, R18 ;  /* 0x00000012001b7308 */ /* 0x000e620000002000 */
[----:B------:R-:W-:-:S07]  /*0240*/  IMAD.MOV.U32 R4, RZ, RZ, 0x3e800000 ;  /* 0x3e800000ff047424 */ /* 0x000fce00078e00ff */
[----:B------:R-:W2:Y:S01]  /*0250*/  MUFU.SQRT R5, R5 ;  /* 0x0000000500057308 */ /* 0x000ea20000002000 */
[----:B-1----:R-:W-:-:S07]  /*0260*/  FSETP.GT.AND P5, PT, R27, 8.50705917302346158658e+37, PT ;  /* 0x7e8000001b00780b */ /* 0x002fce0003fa4000 */
[----:B------:R1:W4:Y:S01]  /*0270*/  MUFU.SQRT R29, R24 ;  /* 0x00000018001d7308 */ /* 0x0003220000002000 */
[----:B------:R-:W-:Y:S01]  /*0280*/  FSETP.GEU.AND P6, PT, R27, 1.175494350822287508e-38, PT ;  /* 0x008000001b00780b */ /* 0x000fe20003fce000 */
[----:B---3--:R-:W-:Y:S01]  /*0290*/  FADD R25, -R13, R9 ;  /* 0x000000090d197221 */ /* 0x008fe20000000100 */
[----:B------:R-:W-:Y:S01]  /*02a0*/  FSEL R6, R4, 1, P5 ;  /* 0x3f80000004067808 */ /* 0x000fe20002800000 */
[----:B------:R-:W-:Y:S01]  /*02b0*/  FADD R26, -R12, R8 ;  /* 0x000000080c1a7221 */ /* 0x000fe20000000100 */
[----:B------:R-:W-:Y:S01]  /*02c0*/  FADD R18, -R15, R11 ;  /* 0x0000000b0f127221 */ /* 0x000fe20000000100 */
[----:B------:R-:W3:Y:S01]  /*02d0*/  LDC.64 R12, c[0x0][0x238] ;  /* 0x00008e00ff0c7b82 */ /* 0x000ee20000000a00 */
[C---:B--2---:R-:W-:Y:S01]  /*02e0*/  FSETP.GT.AND P3, PT, R5.reuse, 8.50705917302346158658e+37, PT ;  /* 0x7e8000000500780b */ /* 0x044fe20003f64000 */
[----:B------:R-:W2:Y:S01]  /*02f0*/  MUFU.SQRT R7, R7 ;  /* 0x0000000700077308 */ /* 0x000ea20000002000 */
[----:B------:R-:W-:Y:S01]  /*0300*/  FSETP.GEU.AND P4, PT, R5, 1.175494350822287508e-38, PT ;  /* 0x008000000500780b */ /* 0x000fe20003f8e000 */
[----:B-1----:R-:W-:Y:S01]  /*0310*/  FADD R24, -R14, R10 ;  /* 0x0000000a0e187221 */ /* 0x002fe20000000100 */
[----:B------:R-:W-:Y:S01]  /*0320*/  FSEL R28, R4, 1, P3 ;  /* 0x3f800000041c7808 */ /* 0x000fe20001800000 */
[----:B------:R-:W-:Y:S01]  /*0330*/  @P5 FMUL R27, R27, 0.25 ;  /* 0x3e8000001b1b5820 */ /* 0x000fe20000400000 */
[----:B0-----:R-:W-:-:S04]  /*0340*/  IMAD.WIDE R14, R19, 0x4, R20 ;  /* 0x00000004130e7825 */ /* 0x001fc800078e0214 */
[----:B------:R-:W-:Y:S01]  /*0350*/  @!P6 FMUL R6, R6, 16777216 ;  /* 0x4b8000000606e820 */ /* 0x000fe20000400000 */
[----:B----4-:R-:W-:Y:S01]  /*0360*/  FSETP.GT.AND P5, PT, R29, 8.50705917302346158658e+37, PT ;  /* 0x7e8000001d00780b */ /* 0x010fe20003fa4000 */
[----:B------:R-:W-:Y:S01]  /*0370*/  @!P6 FMUL R27, R27, 16777216 ;  /* 0x4b8000001b1be820 */ /* 0x000fe20000400000 */
[----:B------:R-:W-:Y:S02]  /*0380*/  FSETP.GEU.AND P6, PT, R29, 1.175494350822287508e-38, PT ;  /* 0x008000001d00780b */ /* 0x000fe40003fce000 */
[----:B------:R-:W-:Y:S01]  /*0390*/  FSEL R10, R4, 1, P5 ;  /* 0x3f800000040a7808 */ /* 0x000fe20002800000 */
[----:B------:R-:W-:Y:S01]  /*03a0*/  @P3 FMUL R5, R5, 0.25 ;  /* 0x3e80000005053820 */ /* 0x000fe20000400000 */
[----:B------:R-:W-:Y:S01]  /*03b0*/  @!P4 FMUL R28, R28, 16777216 ;  /* 0x4b8000001c1cc820 */ /* 0x000fe20000400000 */
[----:B--2---:R-:W-:Y:S02]  /*03c0*/  FSETP.GT.AND P3, PT, R7, 8.50705917302346158658e+37, PT ;  /* 0x7e8000000700780b */ /* 0x004fe40003f64000 */
[----:B------:R-:W-:Y:S01]  /*03d0*/  @!P4 FMUL R5, R5, 16777216 ;  /* 0x4b8000000505c820 */ /* 0x000fe20000400000 */
[----:B------:R-:W-:Y:S01]  /*03e0*/  FSETP.GEU.AND P4, PT, R7, 1.175494350822287508e-38, PT ;  /* 0x008000000700780b */ /* 0x000fe20003f8e000 */
[----:B------:R-:W0:Y:S01]  /*03f0*/  MUFU.RCP R27, R27 ;  /* 0x0000001b001b7308 */ /* 0x000e220000001000 */
[----:B------:R-:W-:Y:S01]  /*0400*/  FSEL R9, R4, 1, P3 ;  /* 0x3f80000004097808 */ /* 0x000fe20001800000 */
[----:B------:R-:W-:-:S02]  /*0410*/  @P5 FMUL R29, R29, 0.25 ;  /* 0x3e8000001d1d5820 */ /* 0x000fc40000400000 */
[----:B------:R-:W-:Y:S02]  /*0420*/  @!P6 FMUL R10, R10, 16777216 ;  /* 0x4b8000000a0ae820 */ /* 0x000fe40000400000 */
[----:B------:R-:W-:Y:S02]  /*0430*/  @!P6 FMUL R29, R29, 16777216 ;  /* 0x4b8000001d1de820 */ /* 0x000fe40000400000 */
[----:B------:R-:W1:Y:S01]  /*0440*/  MUFU.RCP R5, R5 ;  /* 0x0000000500057308 */ /* 0x000e620000001000 */
[----:B------:R-:W-:-:S03]  /*0450*/  @P3 FMUL R7, R7, 0.25 ;  /* 0x3e80000007073820 */ /* 0x000fc60000400000 */
[----:B------:R-:W-:Y:S01]  /*0460*/  @!P4 FMUL R9, R9, 16777216 ;  /* 0x4b8000000909c820 */ /* 0x000fe20000400000 */
[----:B------:R-:W-:Y:S01]  /*0470*/  @!P4 FMUL R7, R7, 16777216 ;  /* 0x4b8000000707c820 */ /* 0x000fe20000400000 */
[----:B0-----:R-:W-:Y:S02]  /*0480*/  FMUL R27, R27, R6 ;  /* 0x000000061b1b7220 */ /* 0x001fe40000400000 */
[----:B------:R-:W0:Y:S01]  /*0490*/  MUFU.RCP R29, R29 ;  /* 0x0000001d001d7308 */ /* 0x000e220000001000 */
[----:B-1----:R-:W-:-:S07]  /*04a0*/  FMUL R28, R5, R28 ;  /* 0x0000001c051c7220 */ /* 0x002fce0000400000 */
[----:B------:R1:W2:Y:S01]  /*04b0*/  MUFU.RCP R8, R7 ;  /* 0x0000000700087308 */ /* 0x0002a20000001000 */
[----:B------:R-:W-:Y:S01]  /*04c0*/  CS2R R4, SRZ ;  /* 0x0000000000047805 */ /* 0x000fe2000001ff00 */
[----:B---3--:R-:W-:-:S04]  /*04d0*/  IMAD.WIDE R30, R17, 0x4, R12 ;  /* 0x00000004111e7825 */ /* 0x008fc800078e020c */
[----:B0-----:R-:W-:Y:S01]  /*04e0*/  FMUL R29, R29, R10 ;  /* 0x0000000a1d1d7220 */ /* 0x001fe20000400000 */
[----:B-1----:R-:W-:Y:S02]  /*04f0*/  CS2R R6, SRZ ;  /* 0x0000000000067805 */ /* 0x002fe4000001ff00 */
[----:B------:R-:W-:Y:S01]  /*0500*/  CS2R R10, SRZ ;  /* 0x00000000000a7805 */ /* 0x000fe2000001ff00 */
[----:B--2---:R-:W-:Y:S01]  /*0510*/  FMUL R21, R8, R9 ;  /* 0x0000000908157220 */ /* 0x004fe20000400000 */
[----:B------:R-:W-:Y:S02]  /*0520*/  CS2R R8, SRZ ;  /* 0x0000000000087805 */ /* 0x000fe4000001ff00 */
[----:B------:R0:W2:Y:S01]  /*0530*/  @!P2 LDG.E.EL.128 R4, desc[UR6][R14.64] ;  /* 0x000000060e04a981 */ /* 0x0000a2000c2e1d00 */
[----:B------:R-:W-:-:S03]  /*0540*/  CS2R R12, SRZ ;  /* 0x00000000000c7805 */ /* 0x000fc6000001ff00 */
[----:B------:R-:W2:Y:S01]  /*0550*/  @!P2 LDG.E.EL.128 R8, desc[UR6][R22.64] ;  /* 0x000000061608a981 */ /* 0x000ea2000c2e1d00 */
[----:B0-----:R-:W-:-:S06]  /*0560*/  CS2R R14, SRZ ;  /* 0x00000000000e7805 */ /* 0x001fcc000001ff00 */
[----:B------:R-:W3:Y:S01]  /*0570*/  @P1 LDG.E.EL.128 R12, desc[UR6][R30.64] ;  /* 0x000000061e0c1981 */ /* 0x000ee2000c2e1d00 */
[----:B------:R-:W0:Y:S01]  /*0580*/  S2UR UR5, SR_CgaCtaId ;  /* 0x00000000000579c3 */ /* 0x000e220000008800 */
[----:B------:R-:W-:Y:S01]  /*0590*/  FMUL R27, R27, R26 ;  /* 0x0000001a1b1b7220 */ /* 0x000fe20000400000 */
[----:B------:R-:W-:Y:S01]  /*05a0*/  FMUL R28, R28, R25 ;  /* 0x000000191c1c7220 */ /* 0x000fe20000400000 */
[----:B------:R-:W-:Y:S01]  /*05b0*/  FMUL R18, R21, R18 ;  /* 0x0000001215127220 */ /* 0x000fe20000400000 */
[----:B------:R-:W-:Y:S01]  /*05c0*/  FMUL R29, R29, R24 ;  /* 0x000000181d1d7220 */ /* 0x000fe20000400000 */
[----:B------:R-:W-:Y:S02]  /*05d0*/  UMOV UR4, 0x400 ;  /* 0x0000040000047882 */ /* 0x000fe40000000000 */
[----:B0-----:R-:W-:-:S06]  /*05e0*/  UPRMT UR4, UR5, 0x654, UR4 ;  /* 0x0000065405047896 */ /* 0x001fcc0008000004 */
[----:B------:R-:W-:Y:S01]  /*05f0*/  LEA R16, R16, UR4, 0x2 ;  /* 0x0000000410107c11 */ /* 0x000fe2000f8e10ff */
[----:B--2---:R-:W-:Y:S01]  /*0600*/  FFMA R27, R27, R4, R8 ;  /* 0x000000041b1b7223 */ /* 0x004fe20000000008 */
[----:B------:R-:W-:Y:S01]  /*0610*/  FFMA R18, R18, R7, R11 ;  /* 0x0000000712127223 */ /* 0x000fe2000000000b */
[----:B------:R-:W-:Y:S01]  /*0620*/  FFMA R28, R28, R5, R9 ;  /* 0x000000051c1c7223 */ /* 0x000fe20000000009 */
[----:B------:R-:W-:Y:S01]  /*0630*/  FFMA R29, R29, R6, R10 ;  /* 0x000000061d1d7223 */ /* 0x000fe2000000000a */
[----:B------:R-:W-:Y:S01]  /*0640*/  LOP3.LUT R10, R2, 0x7f, RZ, 0xc0, !PT ;  /* 0x0000007f020a7812 */ /* 0x000fe200078ec0ff */
[----:B------:R-:W0:Y:S01]  /*0650*/  LDC.64 R8, c[0x0][0x240] ;  /* 0x00009000ff087b82 */ /* 0x000e220000000a00 */
[----:B------:R-:W-:Y:S02]  /*0660*/  SHF.R.S32.HI R11, RZ, 0x1f, R0 ;  /* 0x0000001fff0b7819 */ /* 0x000fe40000011400 */
[----:B------:R-:W-:Y:S02]  /*0670*/  LEA R10, R10, UR4, 0x2 ;  /* 0x000000040a0a7c11 */ /* 0x000fe4000f8e10ff */
[----:B------:R-:W-:Y:S01]  /*0680*/  LOP3.LUT R2, R3, 0x7f, R2, 0xf8, !PT ;  /* 0x0000007f03027812 */ /* 0x000fe200078ef802 */
[----:B---3--:R-:W-:Y:S01]  /*0690*/  FADD R4, R27, R12 ;  /* 0x0000000c1b047221 */ /* 0x008fe20000000000 */
[----:B------:R-:W-:Y:S01]  /*06a0*/  FADD R5, R28, R13 ;  /* 0x0000000d1c057221 */ /* 0x000fe20000000000 */
[----:B------:R-:W-:Y:S01]  /*06b0*/  FADD R6, R29, R14 ;  /* 0x0000000e1d067221 */ /* 0x000fe20000000000 */
[----:B------:R-:W-:Y:S01]  /*06c0*/  FADD R7, R18, R15 ;  /* 0x0000000f12077221 */ /* 0x000fe20000000000 */
[----:B------:R-:W-:-:S02]  /*06d0*/  FSETP.GEU.AND P4, PT, R27, -R12, PT ;  /* 0x8000000c1b00720b */ /* 0x000fc40003f8e000 */
[----:B------:R-:W-:Y:S02]  /*06e0*/  FSETP.GEU.AND P3, PT, R28, -R13, PT ;  /* 0x8000000d1c00720b */ /* 0x000fe40003f6e000 */
[----:B------:R-:W-:Y:S02]  /*06f0*/  FSETP.GEU.AND P2, PT, R29, -R14, PT ;  /* 0x8000000e1d00720b */ /* 0x000fe40003f4e000 */
[----:B------:R-:W-:Y:S02]  /*0700*/  FSETP.GEU.AND P1, PT, R18, -R15, PT ;  /* 0x8000000f1200720b */ /* 0x000fe40003f2e000 */
[----:B------:R-:W-:Y:S02]  /*0710*/  FSEL R4, R4, RZ, P4 ;  /* 0x000000ff04047208 */ /* 0x000fe40002000000 */
[----:B------:R-:W-:Y:S02]  /*0720*/  FSEL R5, R5, RZ, P3 ;  /* 0x000000ff05057208 */ /* 0x000fe40001800000 */
[----:B------:R-:W-:-:S02]  /*0730*/  FSEL R6, R6, RZ, P2 ;  /* 0x000000ff06067208 */ /* 0x000fc40001000000 */
[----:B------:R-:W-:Y:S02]  /*0740*/  FSEL R7, R7, RZ, P1 ;  /* 0x000000ff07077208 */ /* 0x000fe40000800000 */
[----:B------:R-:W-:Y:S02]  /*0750*/  LEA.HI R12, R11, R0, RZ, 0x4 ;  /* 0x000000000b0c7211 */ /* 0x000fe400078f20ff */
[----:B------:R-:W-:Y:S01]  /*0760*/  LOP3.LUT R3, R2, 0x100, RZ, 0xfc, !PT ;  /* 0x0000010002037812 */ /* 0x000fe200078efcff */
[----:B------:R1:W-:Y:S01]  /*0770*/  STS.128 [R16], R4 ;  /* 0x0000000410007388 */ /* 0x0003e20000000c00 */
[C---:B------:R-:W-:Y:S02]  /*0780*/  SHF.L.U32 R11, R12.reuse, 0xa, RZ ;  /* 0x0000000a0c0b7819 */ /* 0x040fe400000006ff */
[----:B------:R-:W-:Y:S01]  /*0790*/  LOP3.LUT R12, R12, 0xfffffff0, RZ, 0xc0, !PT ;  /* 0xfffffff00c0c7812 */ /* 0x000fe200078ec0ff */
[----:B------:R-:W-:Y:S01]  /*07a0*/  BAR.SYNC.DEFER_BLOCKING 0x0 ;  /* 0x0000000000007b1d */ /* 0x000fe20000010000 */
[----:B------:R-:W-:-:S02]  /*07b0*/  LOP3.LUT R11, R11, 0xffffc000, RZ, 0xc0, !PT ;  /* 0xffffc0000b0b7812 */ /* 0x000fc400078ec0ff */
[C---:B------:R-:W-:Y:S02]  /*07c0*/  ISETP.LT.AND P3, PT, R2.reuse, 0x400, !P0 ;  /* 0x000004000200780c */ /* 0x040fe40004761270 */
[----:B------:R-:W-:Y:S02]  /*07d0*/  IADD3 R11, R11, R0, -R12 ;  /* 0x000000000b0b7210 */ /* 0x000fe40007ffe80c */
[C---:B------:R-:W-:Y:S02]  /*07e0*/  LOP3.LUT R0, R2.reuse, 0x180, RZ, 0xfc, !PT ;  /* 0x0000018002007812 */ /* 0x040fe400078efcff */
[C---:B------:R-:W-:Y:S02]  /*07f0*/  ISETP.LT.AND P1, PT, R3.reuse, 0x400, !P0 ;  /* 0x000004000300780c */ /* 0x040fe40004721270 */
[----:B------:R-:W-:Y:S01]  /*0800*/  LEA R13, R3, R11, 0x4 ;  /* 0x0000000b030d7211 */ /* 0x000fe200078e20ff */
[C---:B-1----:R-:W-:Y:S01]  /*0810*/  IMAD R5, R2.reuse, 0x10, R11 ;  /* 0x0000001002057824 */ /* 0x042fe200078e020b */
[----:B------:R-:W-:-:S03]  /*0820*/  LOP3.LUT R4, R2, 0x80, RZ, 0xfc, !PT ;  /* 0x0000008002047812 */ /* 0x000fc600078efcff */
[----:B0-----:R-:W-:Y:S01]  /*0830*/  IMAD.WIDE R2, R5, 0x4, R8 ;  /* 0x0000000405027825 */ /* 0x001fe200078e0208 */
[----:B------:R-:W-:Y:S02]  /*0840*/  ISETP.LT.AND P2, PT, R4, 0x400, !P0 ;  /* 0x000004000400780c */ /* 0x000fe40004741270 */
[----:B------:R-:W-:Y:S01]  /*0850*/  ISETP.LT.AND P0, PT, R0, 0x400, !P0 ;  /* 0x000004000000780c */ /* 0x000fe20004701270 */
[----:B------:R-:W-:Y:S01]  /*0860*/  IMAD R7, R4, 0x10, R11 ;  /* 0x0000001004077824 */ /* 0x000fe200078e020b */
[----:B------:R-:W0:Y:S03]  /*0870*/  LDS R15, [R10] ;  /* 0x000000000a0f7984 */ /* 0x000e260000000800 */
[--C-:B------:R-:W-:Y:S01]  /*0880*/  IMAD.WIDE R4, R7, 0x4, R8.reuse ;  /* 0x0000000407047825 */ /* 0x100fe200078e0208 */
[----:B------:R-:W1:Y:S03]  /*0890*/  LDS R17, [R10+0x200] ;  /* 0x000200000a117984 */ /* 0x000e660000000800 */
[----:B------:R-:W-:Y:S01]  /*08a0*/  IMAD.WIDE R6, R13, 0x4, R8 ;  /* 0x000000040d067825 */ /* 0x000fe200078e0208 */
[----:B------:R-:W2:Y:S04]  /*08b0*/  LDS R19, [R10+0x400] ;  /* 0x000400000a137984 */ /* 0x000ea80000000800 */
[----:B0-----:R0:W-:Y:S04]  /*08c0*/  @P3 STG.E desc[UR6][R2.64], R15 ;  /* 0x0000000f02003986 */ /* 0x0011e8000c101906 */
[----:B-1----:R0:W-:Y:S04]  /*08d0*/  @P2 STG.E desc[UR6][R4.64], R17 ;  /* 0x0000001104002986 */ /* 0x0021e8000c101906 */
[----:B--2---:R0:W-:Y:S02]  /*08e0*/  @P1 STG.E desc[UR6][R6.64], R19 ;  /* 0x0000001306001986 */ /* 0x0041e4000c101906 */
[----:B0-----:R-:W-:Y:S05]  /*08f0*/  @!P0 EXIT ;  /* 0x000000000000894d */ /* 0x001fea0003800000 */
[----:B0-----:R-:W0:Y:S01]  /*0900*/  LDS R3, [R10+0x600] ;  /* 0x000600000a037984 */ /* 0x001e220000000800 */
[----:B------:R-:W-:-:S04]  /*0910*/  IMAD R11, R0, 0x10, R11 ;  /* 0x00000010000b7824 */ /* 0x000fc800078e020b */
[----:B------:R-:W-:-:S05]  /*0920*/  IMAD.WIDE R8, R11, 0x4, R8 ;  /* 0x000000040b087825 */ /* 0x000fca00078e0208 */
[----:B0-----:R-:W-:Y:S01]  /*0930*/  STG.E desc[UR6][R8.64], R3 ;  /* 0x0000000308007986 */ /* 0x001fe2000c101906 */
[----:B------:R-:W-:Y:S05]  /*0940*/  EXIT ;  /* 0x000000000000794d */ /* 0x000fea0003800000 */
.L_x_0:
[----:B------:R-:W-:-:S00]  /*0950*/  BRA `(.L_x_0) ;  /* 0xfffffffc00fc7947 */ /* 0x000fc0000383ffff */
[----:B------:R-:W-:-:S00]  /*0960*/  NOP ;  /* 0x0000000000007918 */ /* 0x000fc00000000000 */
        /* <DEDUP_REMOVED lines=9> */
.L_x_1:


//--------------------- .nv.global.init           --------------------------
	.section	.nv.global.init,"aw",@progbits
.nv.global.init:
	.type		_$_str,@object
	.size		_$_str,(_$_str_$_2 - _$_str)
_$_str:
        /*0000*/ 	.byte	0x5f, 0x5f, 0x43, 0x55, 0x44, 0x41, 0x5f, 0x46, 0x54, 0x5a, 0x00
	.type		_$_str_$_2,@object
	.size		_$_str_$_2,(.L_1 - _$_str_$_2)
_$_str_$_2:
        /*000b*/ 	.byte	0x5f, 0x5f, 0x43, 0x55, 0x44, 0x41, 0x5f, 0x50, 0x52, 0x45, 0x43, 0x5f, 0x53, 0x51, 0x52, 0x54
        /*001b*/ 	.byte	0x00
.L_1:


//--------------------- .nv.shared.triton_poi_fused__native_batch_norm_legit_no_training_add_relu_21 --------------------------
	.section	.nv.shared.triton_poi_fused__native_batch_norm_legit_no_training_add_relu_21,"aw",@nobits
	.sectionflags	@""
	.align	16
	.zero		1024


//--------------------- .nv.constant0.triton_poi_fused__native_batch_norm_legit_no_training_add_relu_21 --------------------------
	.section	.nv.constant0.triton_poi_fused__native_batch_norm_legit_no_training_add_relu_21,"a",@progbits
	.sectionflags	@""
	.align	4
.nv.constant0.triton_poi_fused__native_batch_norm_legit_no_training_add_relu_21:
	.zero		592
